//
// Generated by NVIDIA NVVM Compiler
//
// Compiler Build ID: CL-36424714
// Cuda compilation tools, release 13.0, V13.0.88
// Based on NVVM 20.0.0
//

.version 9.0
.target sm_100
.address_size 64

	// .globl	_Z16updateBestGlobalPfPiS_S0_i

.visible .entry _Z16updateBestGlobalPfPiS_S0_i(
	.param .u64 .ptr .align 1 _Z16updateBestGlobalPfPiS_S0_i_param_0,
	.param .u64 .ptr .align 1 _Z16updateBestGlobalPfPiS_S0_i_param_1,
	.param .u64 .ptr .align 1 _Z16updateBestGlobalPfPiS_S0_i_param_2,
	.param .u64 .ptr .align 1 _Z16updateBestGlobalPfPiS_S0_i_param_3,
	.param .u32 _Z16updateBestGlobalPfPiS_S0_i_param_4
)
{
	.reg .pred 	%p<25>;
	.reg .b32 	%r<42>;
	.reg .b32 	%f<54>;
	.reg .b64 	%rd<27>;

	ld.param.u64 	%rd15, [_Z16updateBestGlobalPfPiS_S0_i_param_0];
	ld.param.u64 	%rd16, [_Z16updateBestGlobalPfPiS_S0_i_param_1];
	ld.param.u64 	%rd17, [_Z16updateBestGlobalPfPiS_S0_i_param_2];
	ld.param.u64 	%rd18, [_Z16updateBestGlobalPfPiS_S0_i_param_3];
	ld.param.u32 	%r15, [_Z16updateBestGlobalPfPiS_S0_i_param_4];
	cvta.to.global.u64 	%rd1, %rd16;
	cvta.to.global.u64 	%rd2, %rd18;
	cvta.to.global.u64 	%rd3, %rd17;
	cvta.to.global.u64 	%rd4, %rd15;
	ld.global.f32 	%f41, [%rd4];
	st.global.f32 	[%rd3], %f41;
	mov.b32 	%r16, 0;
	st.global.u32 	[%rd2], %r16;
	setp.lt.s32 	%p1, %r15, 2;
	@%p1 bra 	$L__BB0_42;
	add.s32 	%r1, %r15, -1;
	add.s32 	%r18, %r15, -2;
	and.b32  	%r2, %r1, 7;
	setp.lt.u32 	%p2, %r18, 7;
	mov.b32 	%r40, 1;
	@%p2 bra 	$L__BB0_21;
	and.b32  	%r20, %r1, -8;
	neg.s32 	%r38, %r20;
	add.s64 	%rd26, %rd4, 16;
	add.s64 	%rd25, %rd1, 16;
	mov.b32 	%r37, 0;
$L__BB0_3:
	.pragma "nounroll";
	ld.global.f32 	%f1, [%rd26+-12];
	ld.global.f32 	%f44, [%rd3];
	setp.geu.f32 	%p3, %f1, %f44;
	@%p3 bra 	$L__BB0_5;
	st.global.f32 	[%rd3], %f1;
	ld.global.u32 	%r21, [%rd25+-12];
	st.global.u32 	[%rd2], %r21;
	ld.global.f32 	%f44, [%rd3];
$L__BB0_5:
	ld.global.f32 	%f5, [%rd26+-8];
	setp.geu.f32 	%p4, %f5, %f44;
	@%p4 bra 	$L__BB0_7;
	st.global.f32 	[%rd3], %f5;
	ld.global.u32 	%r22, [%rd25+-8];
	st.global.u32 	[%rd2], %r22;
	ld.global.f32 	%f44, [%rd3];
$L__BB0_7:
	ld.global.f32 	%f8, [%rd26+-4];
	setp.geu.f32 	%p5, %f8, %f44;
	@%p5 bra 	$L__BB0_9;
	st.global.f32 	[%rd3], %f8;
	ld.global.u32 	%r23, [%rd25+-4];
	st.global.u32 	[%rd2], %r23;
	ld.global.f32 	%f44, [%rd3];
$L__BB0_9:
	ld.global.f32 	%f11, [%rd26];
	setp.geu.f32 	%p6, %f11, %f44;
	@%p6 bra 	$L__BB0_11;
	st.global.f32 	[%rd3], %f11;
	ld.global.u32 	%r24, [%rd25];
	st.global.u32 	[%rd2], %r24;
	ld.global.f32 	%f44, [%rd3];
$L__BB0_11:
	ld.global.f32 	%f14, [%rd26+4];
	setp.geu.f32 	%p7, %f14, %f44;
	@%p7 bra 	$L__BB0_13;
	st.global.f32 	[%rd3], %f14;
	ld.global.u32 	%r25, [%rd25+4];
	st.global.u32 	[%rd2], %r25;
	ld.global.f32 	%f44, [%rd3];
$L__BB0_13:
	ld.global.f32 	%f17, [%rd26+8];
	setp.geu.f32 	%p8, %f17, %f44;
	@%p8 bra 	$L__BB0_15;
	st.global.f32 	[%rd3], %f17;
	ld.global.u32 	%r26, [%rd25+8];
	st.global.u32 	[%rd2], %r26;
	ld.global.f32 	%f44, [%rd3];
$L__BB0_15:
	ld.global.f32 	%f20, [%rd26+12];
	setp.geu.f32 	%p9, %f20, %f44;
	@%p9 bra 	$L__BB0_17;
	st.global.f32 	[%rd3], %f20;
	ld.global.u32 	%r27, [%rd25+12];
	st.global.u32 	[%rd2], %r27;
	ld.global.f32 	%f44, [%rd3];
$L__BB0_17:
	ld.global.f32 	%f23, [%rd26+16];
	setp.geu.f32 	%p10, %f23, %f44;
	@%p10 bra 	$L__BB0_19;
	st.global.f32 	[%rd3], %f23;
	ld.global.u32 	%r28, [%rd25+16];
	st.global.u32 	[%rd2], %r28;
$L__BB0_19:
	add.s32 	%r38, %r38, 8;
	add.s32 	%r37, %r37, 8;
	add.s64 	%rd26, %rd26, 32;
	add.s64 	%rd25, %rd25, 32;
	setp.ne.s32 	%p11, %r38, 0;
	@%p11 bra 	$L__BB0_3;
	add.s32 	%r40, %r37, 1;
$L__BB0_21:
	setp.eq.s32 	%p12, %r2, 0;
	@%p12 bra 	$L__BB0_42;
	and.b32  	%r10, %r1, 3;
	setp.lt.u32 	%p13, %r2, 4;
	@%p13 bra 	$L__BB0_32;
	mul.wide.u32 	%rd19, %r40, 4;
	add.s64 	%rd11, %rd4, %rd19;
	ld.global.f32 	%f24, [%rd11];
	ld.global.f32 	%f51, [%rd3];
	setp.geu.f32 	%p14, %f24, %f51;
	add.s64 	%rd12, %rd1, %rd19;
	@%p14 bra 	$L__BB0_25;
	st.global.f32 	[%rd3], %f24;
	ld.global.u32 	%r29, [%rd12];
	st.global.u32 	[%rd2], %r29;
	ld.global.f32 	%f51, [%rd3];
$L__BB0_25:
	ld.global.f32 	%f28, [%rd11+4];
	setp.geu.f32 	%p15, %f28, %f51;
	@%p15 bra 	$L__BB0_27;
	st.global.f32 	[%rd3], %f28;
	ld.global.u32 	%r30, [%rd12+4];
	st.global.u32 	[%rd2], %r30;
	ld.global.f32 	%f51, [%rd3];
$L__BB0_27:
	ld.global.f32 	%f31, [%rd11+8];
	setp.geu.f32 	%p16, %f31, %f51;
	@%p16 bra 	$L__BB0_29;
	st.global.f32 	[%rd3], %f31;
	ld.global.u32 	%r31, [%rd12+8];
	st.global.u32 	[%rd2], %r31;
	ld.global.f32 	%f51, [%rd3];
$L__BB0_29:
	ld.global.f32 	%f34, [%rd11+12];
	setp.geu.f32 	%p17, %f34, %f51;
	@%p17 bra 	$L__BB0_31;
	st.global.f32 	[%rd3], %f34;
	ld.global.u32 	%r32, [%rd12+12];
	st.global.u32 	[%rd2], %r32;
$L__BB0_31:
	add.s32 	%r40, %r40, 4;
$L__BB0_32:
	setp.eq.s32 	%p18, %r10, 0;
	@%p18 bra 	$L__BB0_42;
	setp.eq.s32 	%p19, %r10, 1;
	@%p19 bra 	$L__BB0_39;
	mul.wide.u32 	%rd20, %r40, 4;
	add.s64 	%rd13, %rd4, %rd20;
	ld.global.f32 	%f35, [%rd13];
	ld.global.f32 	%f53, [%rd3];
	setp.geu.f32 	%p20, %f35, %f53;
	add.s64 	%rd14, %rd1, %rd20;
	@%p20 bra 	$L__BB0_36;
	st.global.f32 	[%rd3], %f35;
	ld.global.u32 	%r33, [%rd14];
	st.global.u32 	[%rd2], %r33;
	ld.global.f32 	%f53, [%rd3];
$L__BB0_36:
	ld.global.f32 	%f39, [%rd13+4];
	setp.geu.f32 	%p21, %f39, %f53;
	@%p21 bra 	$L__BB0_38;
	st.global.f32 	[%rd3], %f39;
	ld.global.u32 	%r34, [%rd14+4];
	st.global.u32 	[%rd2], %r34;
$L__BB0_38:
	add.s32 	%r40, %r40, 2;
$L__BB0_39:
	and.b32  	%r35, %r1, 1;
	setp.eq.b32 	%p22, %r35, 1;
	not.pred 	%p23, %p22;
	@%p23 bra 	$L__BB0_42;
	mul.wide.u32 	%rd21, %r40, 4;
	add.s64 	%rd22, %rd4, %rd21;
	ld.global.f32 	%f40, [%rd22];
	ld.global.f32 	%f42, [%rd3];
	setp.geu.f32 	%p24, %f40, %f42;
	@%p24 bra 	$L__BB0_42;
	st.global.f32 	[%rd3], %f40;
	add.s64 	%rd24, %rd1, %rd21;
	ld.global.u32 	%r36, [%rd24];
	st.global.u32 	[%rd2], %r36;
$L__BB0_42:
	ret;

}


// ===== COMPILED SASS (sm_100) =====

	.target	sm_100

	.elftype	@"ET_EXEC"


//--------------------- .note.nv.tkinfo           --------------------------
	.section	.note.nv.tkinfo,"",@"SHT_NOTE"
	.sectionflags	@"SHF_NOTE_NV_TKINFO"
	.tkinfo
        /*0018*/ 	.word	0x00000002
        /*0030*/ 	.string	""
        /*0030*/ 	.string	"ptxas"
        /*0030*/ 	.string	"Cuda compilation tools, release 13.0, V13.0.88"
        /*0030*/ 	.string	"Build cuda_13.0.r13.0/compiler.36424714_0"
        /*0030*/ 	.string	"-arch sm_100 -m 64 "



//--------------------- .note.nv.cuinfo           --------------------------
	.section	.note.nv.cuinfo,"",@"SHT_NOTE"
	.sectionflags	@"SHF_NOTE_NV_CUINFO"
        /*0018*/ 	.short	0x0002
        /*001a*/ 	.short	0x0064
        /*001c*/ 	.short	0x0082
	.zero		2


//--------------------- .nv.info                  --------------------------
	.section	.nv.info,"",@"SHT_CUDA_INFO"
	.align	4


	//----- nvinfo : EIATTR_REGCOUNT
	.align		4
        /*0000*/ 	.byte	0x04, 0x2f
        /*0002*/ 	.short	(.L_1 - .L_0)
	.align		4
.L_0:
        /*0004*/ 	.word	index@(_Z16updateBestGlobalPfPiS_S0_i)
        /*0008*/ 	.word	0x0000001a


	//----- nvinfo : EIATTR_FRAME_SIZE
	.align		4
.L_1:
        /*000c*/ 	.byte	0x04, 0x11
        /*000e*/ 	.short	(.L_3 - .L_2)
	.align		4
.L_2:
        /*0010*/ 	.word	index@(_Z16updateBestGlobalPfPiS_S0_i)
        /*0014*/ 	.word	0x00000000


	//----- nvinfo : EIATTR_MIN_STACK_SIZE
	.align		4
.L_3:
        /*0018*/ 	.byte	0x04, 0x12
        /*001a*/ 	.short	(.L_5 - .L_4)
	.align		4
.L_4:
        /*001c*/ 	.word	index@(_Z16updateBestGlobalPfPiS_S0_i)
        /*0020*/ 	.word	0x00000000
.L_5:


//--------------------- .nv.compat                --------------------------
	.section	.nv.compat,"",@"SHT_CUDA_COMPAT_INFO"
	.align	4
        /*0000*/ 	.byte	0x02, 0x09, 0x00, 0x00, 0x02, 0x02, 0x01, 0x00, 0x02, 0x05, 0x05, 0x00, 0x03, 0x07, 0x01, 0x01
        /*0010*/ 	.byte	0x02, 0x03, 0x00, 0x00, 0x02, 0x06, 0x01, 0x00, 0x04, 0x0b, 0x08, 0x00, 0x09, 0x00, 0x00, 0x00
        /*0020*/ 	.byte	0x00, 0x00, 0x00, 0x00


//--------------------- .nv.info._Z16updateBestGlobalPfPiS_S0_i --------------------------
	.section	.nv.info._Z16updateBestGlobalPfPiS_S0_i,"",@"SHT_CUDA_INFO"
	.sectionflags	@""
	.align	4


	//----- nvinfo : EIATTR_CUDA_API_VERSION
	.align		4
        /*0000*/ 	.byte	0x04, 0x37
        /*0002*/ 	.short	(.L_7 - .L_6)
.L_6:
        /*0004*/ 	.word	0x00000082


	//----- nvinfo : EIATTR_KPARAM_INFO
	.align		4
.L_7:
        /*0008*/ 	.byte	0x04, 0x17
        /*000a*/ 	.short	(.L_9 - .L_8)
.L_8:
        /*000c*/ 	.word	0x00000000
        /*0010*/ 	.short	0x0004
        /*0012*/ 	.short	0x0020
        /*0014*/ 	.byte	0x00, 0xf0, 0x11, 0x00


	//----- nvinfo : EIATTR_KPARAM_INFO
	.align		4
.L_9:
        /*0018*/ 	.byte	0x04, 0x17
        /*001a*/ 	.short	(.L_11 - .L_10)
.L_10:
        /*001c*/ 	.word	0x00000000
        /*0020*/ 	.short	0x0003
        /*0022*/ 	.short	0x0018
        /*0024*/ 	.byte	0x00, 0xf5, 0x21, 0x00


	//----- nvinfo : EIATTR_KPARAM_INFO
	.align		4
.L_11:
        /*0028*/ 	.byte	0x04, 0x17
        /*002a*/ 	.short	(.L_13 - .L_12)
.L_12:
        /*002c*/ 	.word	0x00000000
        /*0030*/ 	.short	0x0002
        /*0032*/ 	.short	0x0010
        /*0034*/ 	.byte	0x00, 0xf5, 0x21, 0x00


	//----- nvinfo : EIATTR_KPARAM_INFO
	.align		4
.L_13:
        /*0038*/ 	.byte	0x04, 0x17
        /*003a*/ 	.short	(.L_15 - .L_14)
.L_14:
        /*003c*/ 	.word	0x00000000
        /*0040*/ 	.short	0x0001
        /*0042*/ 	.short	0x0008
        /*0044*/ 	.byte	0x00, 0xf5, 0x21, 0x00


	//----- nvinfo : EIATTR_KPARAM_INFO
	.align		4
.L_15:
        /*0048*/ 	.byte	0x04, 0x17
        /*004a*/ 	.short	(.L_17 - .L_16)
.L_16:
        /*004c*/ 	.word	0x00000000
        /*0050*/ 	.short	0x0000
        /*0052*/ 	.short	0x0000
        /*0054*/ 	.byte	0x00, 0xf5, 0x21, 0x00


	//----- nvinfo : EIATTR_SPARSE_MMA_MASK
	.align		4
.L_17:
        /*0058*/ 	.byte	0x03, 0x50
        /*005a*/ 	.short	0x0000


	//----- nvinfo : EIATTR_MAXREG_COUNT
	.align		4
        /*005c*/ 	.byte	0x03, 0x1b
        /*005e*/ 	.short	0x00ff


	//----- nvinfo : EIATTR_MERCURY_ISA_VERSION
	.align		4
        /*0060*/ 	.byte	0x03, 0x5f
        /*0062*/ 	.short	0x0101


	//----- nvinfo : EIATTR_VRC_CTA_INIT_COUNT
	.align		4
        /*0064*/ 	.byte	0x02, 0x4a
	.zero		1
	.zero		1


	//----- nvinfo : EIATTR_EXIT_INSTR_OFFSETS
	.align		4
        /*0068*/ 	.byte	0x04, 0x1c
        /*006a*/ 	.short	(.L_19 - .L_18)


	//   ....[0]....
.L_18:
        /*006c*/ 	.word	0x000000a0


	//   ....[1]....
        /*0070*/ 	.word	0x000005f0


	//   ....[2]....
        /*0074*/ 	.word	0x00000870


	//   ....[3]....
        /*0078*/ 	.word	0x00000a10


	//   ....[4]....
        /*007c*/ 	.word	0x00000a80


	//   ....[5]....
        /*0080*/ 	.word	0x00000af0


	//----- nvinfo : EIATTR_CBANK_PARAM_SIZE
	.align		4
.L_19:
        /*0084*/ 	.byte	0x03, 0x19
        /*0086*/ 	.short	0x0024


	//----- nvinfo : EIATTR_PARAM_CBANK
	.align		4
        /*0088*/ 	.byte	0x04, 0x0a
        /*008a*/ 	.short	(.L_21 - .L_20)
	.align		4
.L_20:
        /*008c*/ 	.word	index@(.nv.constant0._Z16updateBestGlobalPfPiS_S0_i)
        /*0090*/ 	.short	0x0380
        /*0092*/ 	.short	0x0024


	//----- nvinfo : EIATTR_SW_WAR
	.align		4
.L_21:
        /*0094*/ 	.byte	0x04, 0x36
        /*0096*/ 	.short	(.L_23 - .L_22)
.L_22:
        /*0098*/ 	.word	0x00000008
.L_23:


//--------------------- .nv.callgraph             --------------------------
	.section	.nv.callgraph,"",@"SHT_CUDA_CALLGRAPH"
	.align	4
	.sectionentsize	8
	.align		4
        /*0000*/ 	.word	0x00000000
	.align		4
        /*0004*/ 	.word	0xffffffff
	.align		4
        /*0008*/ 	.word	0x00000000
	.align		4
        /*000c*/ 	.word	0xfffffffe
	.align		4
        /*0010*/ 	.word	0x00000000
	.align		4
        /*0014*/ 	.word	0xfffffffd
	.align		4
        /*0018*/ 	.word	0x00000000
	.align		4
        /*001c*/ 	.word	0xfffffffc


//--------------------- .text._Z16updateBestGlobalPfPiS_S0_i --------------------------
	.section	.text._Z16updateBestGlobalPfPiS_S0_i,"ax",@progbits
	.align	128
        .global         _Z16updateBestGlobalPfPiS_S0_i
        .type           _Z16updateBestGlobalPfPiS_S0_i,@function
        .size           _Z16updateBestGlobalPfPiS_S0_i,(.L_x_7 - _Z16updateBestGlobalPfPiS_S0_i)
        .other          _Z16updateBestGlobalPfPiS_S0_i,@"STO_CUDA_ENTRY STV_DEFAULT"
_Z16updateBestGlobalPfPiS_S0_i:
.text._Z16updateBestGlobalPfPiS_S0_i:
[----:B------:R-:W-:Y:S08]  /*0000*/  LDC R1, c[0x0][0x37c] ;  /* 0x0000df00ff017b82 */ /* 0x000ff00000000800 */
[----:B------:R-:W0:Y:S01]  /*0010*/  LDC.64 R4, c[0x0][0x380] ;  /* 0x0000e000ff047b82 */ /* 0x000e220000000a00 */
[----:B------:R-:W0:Y:S07]  /*0020*/  LDCU.64 UR12, c[0x0][0x358] ;  /* 0x00006b00ff0c77ac */ /* 0x000e2e0008000a00 */
[----:B------:R-:W1:Y:S01]  /*0030*/  LDC R0, c[0x0][0x3a0] ;  /* 0x0000e800ff007b82 */ /* 0x000e620000000800 */
[----:B0-----:R-:W2:Y:S07]  /*0040*/  LDG.E R5, desc[UR12][R4.64] ;  /* 0x0000000c04057981 */ /* 0x001eae000c1e1900 */
[----:B------:R-:W2:Y:S01]  /*0050*/  LDC.64 R2, c[0x0][0x390] ;  /* 0x0000e400ff027b82 */ /* 0x000ea20000000a00 */
[----:B-1----:R-:W-:-:S07]  /*0060*/  ISETP.GE.AND P0, PT, R0, 0x2, PT ;  /* 0x000000020000780c */ /* 0x002fce0003f06270 */
[----:B------:R-:W0:Y:S01]  /*0070*/  LDC.64 R6, c[0x0][0x398] ;  /* 0x0000e600ff067b82 */ /* 0x000e220000000a00 */
[----:B--2---:R1:W-:Y:S04]  /*0080*/  STG.E desc[UR12][R2.64], R5 ;  /* 0x0000000502007986 */ /* 0x0043e8000c10190c */
[----:B0-----:R1:W-:Y:S01]  /*0090*/  STG.E desc[UR12][R6.64], RZ ;  /* 0x000000ff06007986 */ /* 0x0013e2000c10190c */
[----:B------:R-:W-:Y:S05]  /*00a0*/  @!P0 EXIT ;  /* 0x000000000000894d */ /* 0x000fea0003800000 */
[C---:B------:R-:W-:Y:S02]  /*00b0*/  VIADD R4, R0.reuse, 0xfffffffe ;  /* 0xfffffffe00047836 */ /* 0x040fe40000000000 */
[----:B------:R-:W-:-:S03]  /*00c0*/  VIADD R0, R0, 0xffffffff ;  /* 0xffffffff00007836 */ /* 0x000fc60000000000 */
[----:B------:R-:W-:Y:S01]  /*00d0*/  ISETP.GE.U32.AND P0, PT, R4, 0x7, PT ;  /* 0x000000070400780c */ /* 0x000fe20003f06070 */
[----:B------:R-:W-:Y:S01]  /*00e0*/  IMAD.MOV.U32 R4, RZ, RZ, 0x1 ;  /* 0x00000001ff047424 */ /* 0x000fe200078e00ff */
[----:B------:R-:W-:-:S11]  /*00f0*/  LOP3.LUT R16, R0, 0x7, RZ, 0xc0, !PT ;  /* 0x0000000700107812 */ /* 0x000fd600078ec0ff */
[----:B------:R-:W-:Y:S05]  /*0100*/  @!P0 BRA `(.L_x_0) ;  /* 0x0000000400348947 */ /* 0x000fea0003800000 */
[----:B------:R-:W0:Y:S01]  /*0110*/  LDCU.128 UR8, c[0x0][0x380] ;  /* 0x00007000ff0877ac */ /* 0x000e220008000c00 */
[----:B------:R-:W-:Y:S01]  /*0120*/  LOP3.LUT R9, R0, 0xfffffff8, RZ, 0xc0, !PT ;  /* 0xfffffff800097812 */ /* 0x000fe200078ec0ff */
[----:B------:R-:W-:-:S04]  /*0130*/  IMAD.MOV.U32 R8, RZ, RZ, RZ ;  /* 0x000000ffff087224 */ /* 0x000fc800078e00ff */
[----:B------:R-:W-:Y:S01]  /*0140*/  IMAD.MOV R9, RZ, RZ, -R9 ;  /* 0x000000ffff097224 */ /* 0x000fe200078e0a09 */
[----:B0-----:R-:W-:Y:S02]  /*0150*/  UIADD3 UR6, UP0, UPT, UR8, 0x10, URZ ;  /* 0x0000001008067890 */ /* 0x001fe4000ff1e0ff */
[----:B------:R-:W-:Y:S02]  /*0160*/  UIADD3 UR4, UP1, UPT, UR10, 0x10, URZ ;  /* 0x000000100a047890 */ /* 0x000fe4000ff3e0ff */
[----:B------:R-:W-:Y:S02]  /*0170*/  UIADD3.X UR7, UPT, UPT, URZ, UR9, URZ, UP0, !UPT ;  /* 0x00000009ff077290 */ /* 0x000fe400087fe4ff */
[----:B------:R-:W-:Y:S01]  /*0180*/  UIADD3.X UR5, UPT, UPT, URZ, UR11, URZ, UP1, !UPT ;  /* 0x0000000bff057290 */ /* 0x000fe20008ffe4ff */
[----:B------:R-:W-:Y:S02]  /*0190*/  IMAD.U32 R4, RZ, RZ, UR6 ;  /* 0x00000006ff047e24 */ /* 0x000fe4000f8e00ff */
[----:B-1----:R-:W-:-:S02]  /*01a0*/  IMAD.U32 R6, RZ, RZ, UR4 ;  /* 0x00000004ff067e24 */ /* 0x002fc4000f8e00ff */
[----:B------:R-:W-:Y:S02]  /*01b0*/  IMAD.U32 R5, RZ, RZ, UR7 ;  /* 0x00000007ff057e24 */ /* 0x000fe4000f8e00ff */
[----:B------:R-:W-:-:S07]  /*01c0*/  IMAD.U32 R7, RZ, RZ, UR5 ;  /* 0x00000005ff077e24 */ /* 0x000fce000f8e00ff */
.L_x_1:
[----:B----4-:R-:W2:Y:S04]  /*01d0*/  LDG.E R10, desc[UR12][R2.64] ;  /* 0x0000000c020a7981 */ /* 0x010ea8000c1e1900 */
[----:B------:R-:W2:Y:S02]  /*01e0*/  LDG.E R19, desc[UR12][R4.64+-0xc] ;  /* 0xfffff40c04137981 */ /* 0x000ea4000c1e1900 */
[----:B--2---:R-:W-:-:S13]  /*01f0*/  FSETP.GEU.AND P0, PT, R19, R10, PT ;  /* 0x0000000a1300720b */ /* 0x004fda0003f0e000 */
[----:B------:R0:W-:Y:S04]  /*0200*/  @!P0 STG.E desc[UR12][R2.64], R19 ;  /* 0x0000001302008986 */ /* 0x0001e8000c10190c */
[----:B------:R-:W2:Y:S01]  /*0210*/  @!P0 LDG.E R11, desc[UR12][R6.64+-0xc] ;  /* 0xfffff40c060b8981 */ /* 0x000ea2000c1e1900 */
[----:B------:R-:W2:Y:S03]  /*0220*/  @!P0 LDC.64 R12, c[0x0][0x398] ;  /* 0x0000e600ff0c8b82 */ /* 0x000ea60000000a00 */
[----:B--2---:R1:W-:Y:S04]  /*0230*/  @!P0 STG.E desc[UR12][R12.64], R11 ;  /* 0x0000000b0c008986 */ /* 0x0043e8000c10190c */
[----:B------:R-:W2:Y:S04]  /*0240*/  @!P0 LDG.E R10, desc[UR12][R2.64] ;  /* 0x0000000c020a8981 */ /* 0x000ea8000c1e1900 */
[----:B------:R-:W2:Y:S02]  /*0250*/  LDG.E R21, desc[UR12][R4.64+-0x8] ;  /* 0xfffff80c04157981 */ /* 0x000ea4000c1e1900 */
[----:B--2---:R-:W-:-:S13]  /*0260*/  FSETP.GEU.AND P0, PT, R21, R10, PT ;  /* 0x0000000a1500720b */ /* 0x004fda0003f0e000 */
[----:B------:R2:W-:Y:S04]  /*0270*/  @!P0 STG.E desc[UR12][R2.64], R21 ;  /* 0x0000001502008986 */ /* 0x0005e8000c10190c */
[----:B------:R-:W3:Y:S01]  /*0280*/  @!P0 LDG.E R17, desc[UR12][R6.64+-0x8] ;  /* 0xfffff80c06118981 */ /* 0x000ee2000c1e1900 */
[----:B------:R-:W3:Y:S03]  /*0290*/  @!P0 LDC.64 R14, c[0x0][0x398] ;  /* 0x0000e600ff0e8b82 */ /* 0x000ee60000000a00 */
[----:B---3--:R3:W-:Y:S04]  /*02a0*/  @!P0 STG.E desc[UR12][R14.64], R17 ;  /* 0x000000110e008986 */ /* 0x0087e8000c10190c */
[----:B------:R-:W4:Y:S04]  /*02b0*/  @!P0 LDG.E R10, desc[UR12][R2.64] ;  /* 0x0000000c020a8981 */ /* 0x000f28000c1e1900 */
[----:B0-----:R-:W4:Y:S02]  /*02c0*/  LDG.E R19, desc[UR12][R4.64+-0x4] ;  /* 0xfffffc0c04137981 */ /* 0x001f24000c1e1900 */
[----:B----4-:R-:W-:-:S13]  /*02d0*/  FSETP.GEU.AND P0, PT, R19, R10, PT ;  /* 0x0000000a1300720b */ /* 0x010fda0003f0e000 */
[----:B------:R0:W-:Y:S04]  /*02e0*/  @!P0 STG.E desc[UR12][R2.64], R19 ;  /* 0x0000001302008986 */ /* 0x0001e8000c10190c */
[----:B-1----:R-:W4:Y:S01]  /*02f0*/  @!P0 LDG.E R11, desc[UR12][R6.64+-0x4] ;  /* 0xfffffc0c060b8981 */ /* 0x002f22000c1e1900 */
[----:B------:R-:W4:Y:S03]  /*0300*/  @!P0 LDC.64 R12, c[0x0][0x398] ;  /* 0x0000e600ff0c8b82 */ /* 0x000f260000000a00 */
[----:B----4-:R1:W-:Y:S04]  /*0310*/  @!P0 STG.E desc[UR12][R12.64], R11 ;  /* 0x0000000b0c008986 */ /* 0x0103e8000c10190c */
[----:B------:R-:W4:Y:S04]  /*0320*/  @!P0 LDG.E R10, desc[UR12][R2.64] ;  /* 0x0000000c020a8981 */ /* 0x000f28000c1e1900 */
[----:B--2---:R-:W4:Y:S02]  /*0330*/  LDG.E R21, desc[UR12][R4.64] ;  /* 0x0000000c04157981 */ /* 0x004f24000c1e1900 */
[----:B----4-:R-:W-:-:S13]  /*0340*/  FSETP.GEU.AND P0, PT, R21, R10, PT ;  /* 0x0000000a1500720b */ /* 0x010fda0003f0e000 */
[----:B------:R2:W-:Y:S04]  /*0350*/  @!P0 STG.E desc[UR12][R2.64], R21 ;  /* 0x0000001502008986 */ /* 0x0005e8000c10190c */
[----:B---3--:R-:W3:Y:S01]  /*0360*/  @!P0 LDG.E R17, desc[UR12][R6.64] ;  /* 0x0000000c06118981 */ /* 0x008ee2000c1e1900 */
        /* <DEDUP_REMOVED lines=17> */
[----:B------:R-:W4:Y:S02]  /*0480*/  LDG.E R23, desc[UR12][R4.64+0xc] ;  /* 0x00000c0c04177981 */ /* 0x000f24000c1e1900 */
[----:B----4-:R-:W-:-:S13]  /*0490*/  FSETP.GEU.AND P0, PT, R23, R10, PT ;  /* 0x0000000a1700720b */ /* 0x010fda0003f0e000 */
[----:B------:R4:W-:Y:S04]  /*04a0*/  @!P0 STG.E desc[UR12][R2.64], R23 ;  /* 0x0000001702008986 */ /* 0x0009e8000c10190c */
[----:B0-----:R-:W5:Y:S01]  /*04b0*/  @!P0 LDG.E R19, desc[UR12][R6.64+0xc] ;  /* 0x00000c0c06138981 */ /* 0x001f62000c1e1900 */
[----:B-1----:R-:W5:Y:S03]  /*04c0*/  @!P0 LDC.64 R12, c[0x0][0x398] ;  /* 0x0000e600ff0c8b82 */ /* 0x002f660000000a00 */
[----:B-----5:R4:W-:Y:S04]  /*04d0*/  @!P0 STG.E desc[UR12][R12.64], R19 ;  /* 0x000000130c008986 */ /* 0x0209e8000c10190c */
[----:B------:R-:W5:Y:S04]  /*04e0*/  @!P0 LDG.E R10, desc[UR12][R2.64] ;  /* 0x0000000c020a8981 */ /* 0x000f68000c1e1900 */
[----:B--2---:R-:W5:Y:S02]  /*04f0*/  LDG.E R21, desc[UR12][R4.64+0x10] ;  /* 0x0000100c04157981 */ /* 0x004f64000c1e1900 */
[----:B-----5:R-:W-:-:S13]  /*0500*/  FSETP.GEU.AND P0, PT, R21, R10, PT ;  /* 0x0000000a1500720b */ /* 0x020fda0003f0e000 */
[----:B------:R4:W-:Y:S04]  /*0510*/  @!P0 STG.E desc[UR12][R2.64], R21 ;  /* 0x0000001502008986 */ /* 0x0009e8000c10190c */
[----:B---3--:R0:W2:Y:S01]  /*0520*/  @!P0 LDG.E R15, desc[UR12][R6.64+0x10] ;  /* 0x0000100c060f8981 */ /* 0x0080a2000c1e1900 */
[----:B------:R-:W2:Y:S01]  /*0530*/  @!P0 LDC.64 R10, c[0x0][0x398] ;  /* 0x0000e600ff0a8b82 */ /* 0x000ea20000000a00 */
[----:B------:R-:W-:Y:S02]  /*0540*/  VIADD R9, R9, 0x8 ;  /* 0x0000000809097836 */ /* 0x000fe40000000000 */
[----:B------:R-:W-:-:S03]  /*0550*/  VIADD R8, R8, 0x8 ;  /* 0x0000000808087836 */ /* 0x000fc60000000000 */
[----:B------:R-:W-:Y:S02]  /*0560*/  ISETP.NE.AND P2, PT, R9, RZ, PT ;  /* 0x000000ff0900720c */ /* 0x000fe40003f45270 */
[----:B0-----:R-:W-:-:S05]  /*0570*/  IADD3 R6, P1, PT, R6, 0x20, RZ ;  /* 0x0000002006067810 */ /* 0x001fca0007f3e0ff */
[----:B------:R-:W-:Y:S01]  /*0580*/  IMAD.X R7, RZ, RZ, R7, P1 ;  /* 0x000000ffff077224 */ /* 0x000fe200008e0607 */
[----:B--2---:R4:W-:Y:S01]  /*0590*/  @!P0 STG.E desc[UR12][R10.64], R15 ;  /* 0x0000000f0a008986 */ /* 0x0049e2000c10190c */
[----:B------:R-:W-:-:S05]  /*05a0*/  IADD3 R4, P0, PT, R4, 0x20, RZ ;  /* 0x0000002004047810 */ /* 0x000fca0007f1e0ff */
[----:B------:R-:W-:Y:S01]  /*05b0*/  IMAD.X R5, RZ, RZ, R5, P0 ;  /* 0x000000ffff057224 */ /* 0x000fe200000e0605 */
[----:B------:R-:W-:Y:S07]  /*05c0*/  @P2 BRA `(.L_x_1) ;  /* 0xfffffffc00002947 */ /* 0x000fee000383ffff */
[----:B------:R-:W-:-:S07]  /*05d0*/  VIADD R4, R8, 0x1 ;  /* 0x0000000108047836 */ /* 0x000fce0000000000 */
.L_x_0:
[----:B------:R-:W-:-:S13]  /*05e0*/  ISETP.NE.AND P0, PT, R16, RZ, PT ;  /* 0x000000ff1000720c */ /* 0x000fda0003f05270 */
[----:B------:R-:W-:Y:S05]  /*05f0*/  @!P0 EXIT ;  /* 0x000000000000894d */ /* 0x000fea0003800000 */
[----:B------:R-:W-:Y:S02]  /*0600*/  ISETP.GE.U32.AND P0, PT, R16, 0x4, PT ;  /* 0x000000041000780c */ /* 0x000fe40003f06070 */
[----:B------:R-:W-:-:S11]  /*0610*/  LOP3.LUT R18, R0, 0x3, RZ, 0xc0, !PT ;  /* 0x0000000300127812 */ /* 0x000fd600078ec0ff */
[----:B------:R-:W-:Y:S05]  /*0620*/  @!P0 BRA `(.L_x_2) ;  /* 0x00000000008c8947 */ /* 0x000fea0003800000 */
[----:B-1----:R-:W0:Y:S08]  /*0630*/  LDC.64 R6, c[0x0][0x380] ;  /* 0x0000e000ff067b82 */ /* 0x002e300000000a00 */
[----:B----4-:R-:W1:Y:S08]  /*0640*/  LDC.64 R2, c[0x0][0x390] ;  /* 0x0000e400ff027b82 */ /* 0x010e700000000a00 */
[----:B------:R-:W2:Y:S01]  /*0650*/  LDC.64 R8, c[0x0][0x388] ;  /* 0x0000e200ff087b82 */ /* 0x000ea20000000a00 */
[----:B0-----:R-:W-:-:S05]  /*0660*/  IMAD.WIDE.U32 R6, R4, 0x4, R6 ;  /* 0x0000000404067825 */ /* 0x001fca00078e0006 */
[----:B------:R-:W3:Y:S04]  /*0670*/  LDG.E R14, desc[UR12][R6.64] ;  /* 0x0000000c060e7981 */ /* 0x000ee8000c1e1900 */
[----:B-1----:R-:W3:Y:S01]  /*0680*/  LDG.E R5, desc[UR12][R2.64] ;  /* 0x0000000c02057981 */ /* 0x002ee2000c1e1900 */
[----:B--2---:R-:W-:Y:S01]  /*0690*/  IMAD.WIDE.U32 R8, R4, 0x4, R8 ;  /* 0x0000000404087825 */ /* 0x004fe200078e0008 */
[----:B---3--:R-:W-:-:S13]  /*06a0*/  FSETP.GEU.AND P0, PT, R14, R5, PT ;  /* 0x000000050e00720b */ /* 0x008fda0003f0e000 */
        /* <DEDUP_REMOVED lines=18> */
[----:B--2---:R-:W2:Y:S04]  /*07d0*/  LDG.E R16, desc[UR12][R6.64+0xc] ;  /* 0x00000c0c06107981 */ /* 0x004ea8000c1e1900 */
[----:B------:R-:W2:Y:S02]  /*07e0*/  @!P0 LDG.E R5, desc[UR12][R2.64] ;  /* 0x0000000c02058981 */ /* 0x000ea4000c1e1900 */
[----:B--2---:R-:W-:-:S13]  /*07f0*/  FSETP.GEU.AND P0, PT, R16, R5, PT ;  /* 0x000000051000720b */ /* 0x004fda0003f0e000 */
[----:B---3--:R-:W-:Y:S05]  /*0800*/  @P0 BRA `(.L_x_3) ;  /* 0x0000000000100947 */ /* 0x008fea0003800000 */
[----:B------:R0:W-:Y:S04]  /*0810*/  STG.E desc[UR12][R2.64], R16 ;  /* 0x0000001002007986 */ /* 0x0001e8000c10190c */
[----:B------:R-:W2:Y:S01]  /*0820*/  LDG.E R9, desc[UR12][R8.64+0xc] ;  /* 0x00000c0c08097981 */ /* 0x000ea2000c1e1900 */
[----:B------:R-:W2:Y:S03]  /*0830*/  LDC.64 R6, c[0x0][0x398] ;  /* 0x0000e600ff067b82 */ /* 0x000ea60000000a00 */
[----:B--2---:R0:W-:Y:S02]  /*0840*/  STG.E desc[UR12][R6.64], R9 ;  /* 0x0000000906007986 */ /* 0x0041e4000c10190c */
.L_x_3:
[----:B------:R-:W-:-:S07]  /*0850*/  VIADD R4, R4, 0x4 ;  /* 0x0000000404047836 */ /* 0x000fce0000000000 */
.L_x_2:
[----:B------:R-:W-:-:S13]  /*0860*/  ISETP.NE.AND P0, PT, R18, RZ, PT ;  /* 0x000000ff1200720c */ /* 0x000fda0003f05270 */
[----:B------:R-:W-:Y:S05]  /*0870*/  @!P0 EXIT ;  /* 0x000000000000894d */ /* 0x000fea0003800000 */
[----:B------:R-:W-:-:S13]  /*0880*/  ISETP.NE.AND P0, PT, R18, 0x1, PT ;  /* 0x000000011200780c */ /* 0x000fda0003f05270 */
[----:B------:R-:W-:Y:S05]  /*0890*/  @!P0 BRA `(.L_x_4) ;  /* 0x0000000000548947 */ /* 0x000fea0003800000 */
[----:B01--4-:R-:W0:Y:S08]  /*08a0*/  LDC.64 R2, c[0x0][0x380] ;  /* 0x0000e000ff027b82 */ /* 0x013e300000000a00 */
[----:B------:R-:W1:Y:S08]  /*08b0*/  LDC.64 R6, c[0x0][0x390] ;  /* 0x0000e400ff067b82 */ /* 0x000e700000000a00 */
        /* <DEDUP_REMOVED lines=10> */
[----:B------:R-:W2:Y:S04]  /*0960*/  LDG.E R14, desc[UR12][R2.64+0x4] ;  /* 0x0000040c020e7981 */ /* 0x000ea8000c1e1900 */
[----:B------:R-:W2:Y:S02]  /*0970*/  @!P0 LDG.E R5, desc[UR12][R6.64] ;  /* 0x0000000c06058981 */ /* 0x000ea4000c1e1900 */
[----:B--2---:R-:W-:-:S13]  /*0980*/  FSETP.GEU.AND P0, PT, R14, R5, PT ;  /* 0x000000050e00720b */ /* 0x004fda0003f0e000 */
[----:B0-----:R-:W-:Y:S05]  /*0990*/  @P0 BRA `(.L_x_5) ;  /* 0x0000000000100947 */ /* 0x001fea0003800000 */
[----:B------:R0:W-:Y:S04]  /*09a0*/  STG.E desc[UR12][R6.64], R14 ;  /* 0x0000000e06007986 */ /* 0x0001e8000c10190c */
[----:B------:R-:W2:Y:S01]  /*09b0*/  LDG.E R9, desc[UR12][R8.64+0x4] ;  /* 0x0000040c08097981 */ /* 0x000ea2000c1e1900 */
[----:B------:R-:W2:Y:S03]  /*09c0*/  LDC.64 R2, c[0x0][0x398] ;  /* 0x0000e600ff027b82 */ /* 0x000ea60000000a00 */
[----:B--2---:R0:W-:Y:S02]  /*09d0*/  STG.E desc[UR12][R2.64], R9 ;  /* 0x0000000902007986 */ /* 0x0041e4000c10190c */
.L_x_5:
[----:B------:R-:W-:-:S07]  /*09e0*/  VIADD R4, R4, 0x2 ;  /* 0x0000000204047836 */ /* 0x000fce0000000000 */
.L_x_4:
[----:B------:R-:W-:-:S04]  /*09f0*/  LOP3.LUT R0, R0, 0x1, RZ, 0xc0, !PT ;  /* 0x0000000100007812 */ /* 0x000fc800078ec0ff */
[----:B------:R-:W-:-:S13]  /*0a00*/  ISETP.NE.U32.AND P0, PT, R0, 0x1, PT ;  /* 0x000000010000780c */ /* 0x000fda0003f05070 */
[----:B------:R-:W-:Y:S05]  /*0a10*/  @P0 EXIT ;  /* 0x000000000000094d */ /* 0x000fea0003800000 */
[----:B01--4-:R-:W0:Y:S08]  /*0a20*/  LDC.64 R2, c[0x0][0x380] ;  /* 0x0000e000ff027b82 */ /* 0x013e300000000a00 */
[----:B------:R-:W1:Y:S01]  /*0a30*/  LDC.64 R6, c[0x0][0x390] ;  /* 0x0000e400ff067b82 */ /* 0x000e620000000a00 */
[----:B0-----:R-:W-:-:S05]  /*0a40*/  IMAD.WIDE.U32 R2, R4, 0x4, R2 ;  /* 0x0000000404027825 */ /* 0x001fca00078e0002 */
[----:B------:R-:W2:Y:S04]  /*0a50*/  LDG.E R9, desc[UR12][R2.64] ;  /* 0x0000000c02097981 */ /* 0x000ea8000c1e1900 */
[----:B-1----:R-:W2:Y:S02]  /*0a60*/  LDG.E R0, desc[UR12][R6.64] ;  /* 0x0000000c06007981 */ /* 0x002ea4000c1e1900 */
[----:B--2---:R-:W-:-:S13]  /*0a70*/  FSETP.GEU.AND P0, PT, R9, R0, PT ;  /* 0x000000000900720b */ /* 0x004fda0003f0e000 */
[----:B------:R-:W-:Y:S05]  /*0a80*/  @P0 EXIT ;  /* 0x000000000000094d */ /* 0x000fea0003800000 */
[----:B------:R-:W0:Y:S01]  /*0a90*/  LDC.64 R2, c[0x0][0x388] ;  /* 0x0000e200ff027b82 */ /* 0x000e220000000a00 */
[----:B------:R-:W-:Y:S01]  /*0aa0*/  STG.E desc[UR12][R6.64], R9 ;  /* 0x0000000906007986 */ /* 0x000fe2000c10190c */
[----:B0-----:R-:W-:-:S06]  /*0ab0*/  IMAD.WIDE.U32 R4, R4, 0x4, R2 ;  /* 0x0000000404047825 */ /* 0x001fcc00078e0002 */
[----:B------:R-:W2:Y:S01]  /*0ac0*/  LDG.E R5, desc[UR12][R4.64] ;  /* 0x0000000c04057981 */ /* 0x000ea2000c1e1900 */
[----:B------:R-:W2:Y:S03]  /*0ad0*/  LDC.64 R2, c[0x0][0x398] ;  /* 0x0000e600ff027b82 */ /* 0x000ea60000000a00 */
[----:B--2---:R-:W-:Y:S01]  /*0ae0*/  STG.E desc[UR12][R2.64], R5 ;  /* 0x0000000502007986 */ /* 0x004fe2000c10190c */
[----:B------:R-:W-:Y:S05]  /*0af0*/  EXIT ;  /* 0x000000000000794d */ /* 0x000fea0003800000 */
.L_x_6:
[----:B------:R-:W-:-:S00]  /*0b00*/  BRA `(.L_x_6) ;  /* 0xfffffffc00fc7947 */ /* 0x000fc0000383ffff */
[----:B------:R-:W-:-:S00]  /*0b10*/  NOP ;  /* 0x0000000000007918 */ /* 0x000fc00000000000 */
        /* <DEDUP_REMOVED lines=14> */
.L_x_7:


//--------------------- .nv.shared.reserved.0     --------------------------
	.section	.nv.shared.reserved.0,"aw",@nobits
	.weak		__nv_reservedSMEM_offset_0_alias
	.size		__nv_reservedSMEM_offset_0_alias, 0, 64
	.other		__nv_reservedSMEM_offset_0_alias,@"STO_CUDA_RESERVED_SHARED STV_DEFAULT"
__nv_reservedSMEM_offset_0_alias:
	.zero		0
	.zero		64


//--------------------- .nv.constant0._Z16updateBestGlobalPfPiS_S0_i --------------------------
	.section	.nv.constant0._Z16updateBestGlobalPfPiS_S0_i,"a",@progbits
	.sectionflags	@""
	.align	4
.nv.constant0._Z16updateBestGlobalPfPiS_S0_i:
	.zero		932


//--------------------- SYMBOLS --------------------------

	.type		.nv.reservedSmem.offset0,@object
	.size		.nv.reservedSmem.offset0,0x4
